	.headerflags	@"EF_CUDA_TEXMODE_UNIFIED EF_CUDA_64BIT_ADDRESS EF_CUDA_ACCELERATORS EF_CUDA_SM90 EF_CUDA_VIRTUAL_SM(EF_CUDA_SM90)"
	.elftype	@"ET_EXEC"


//--------------------- .nv.info                  --------------------------
	.section	.nv.info,"",@"SHT_CUDA_INFO"
	.align	4


	//----- nvinfo : EIATTR_REGCOUNT
	.align		4
        /*0000*/ 	.byte	0x04, 0x2f
        /*0002*/ 	.short	(.L_1 - .L_0)
	.align		4
.L_0:
        /*0004*/ 	.word	index@(triton_poi_fused__unsafe_index_add_mul_sub_17)
        /*0008*/ 	.word	0x00000014


	//----- nvinfo : EIATTR_MIN_STACK_SIZE
	.align		4
.L_1:
        /*000c*/ 	.byte	0x04, 0x12
        /*000e*/ 	.short	(.L_3 - .L_2)
	.align		4
.L_2:
        /*0010*/ 	.word	index@(triton_poi_fused__unsafe_index_add_mul_sub_17)
        /*0014*/ 	.word	0x00000000


	//----- nvinfo : EIATTR_FRAME_SIZE
	.align		4
.L_3:
        /*0018*/ 	.byte	0x04, 0x11
        /*001a*/ 	.short	(.L_5 - .L_4)
	.align		4
.L_4:
        /*001c*/ 	.word	index@(triton_poi_fused__unsafe_index_add_mul_sub_17)
        /*0020*/ 	.word	0x00000000


	//----- nvinfo : EIATTR_MIN_STACK_SIZE
	.align		4
.L_5:
        /*0024*/ 	.byte	0x04, 0x12
        /*0026*/ 	.short	(.L_7 - .L_6)
	.align		4
.L_6:
        /*0028*/ 	.word	index@(triton_poi_fused__unsafe_index_add_mul_sub_17)
        /*002c*/ 	.word	0x00000000
.L_7:


//--------------------- .nv.info.triton_poi_fused__unsafe_index_add_mul_sub_17 --------------------------
	.section	.nv.info.triton_poi_fused__unsafe_index_add_mul_sub_17,"",@"SHT_CUDA_INFO"
	.sectionflags	@""
	.align	4


	//----- nvinfo : EIATTR_CUDA_API_VERSION
	.align		4
        /*0000*/ 	.byte	0x04, 0x37
        /*0002*/ 	.short	(.L_9 - .L_8)
.L_8:
        /*0004*/ 	.word	0x0000007c


	//----- nvinfo : EIATTR_KPARAM_INFO
	.align		4
.L_9:
        /*0008*/ 	.byte	0x04, 0x17
        /*000a*/ 	.short	(.L_11 - .L_10)
.L_10:
        /*000c*/ 	.word	0x00000000
        /*0010*/ 	.short	0x0006
        /*0012*/ 	.short	0x0030
        /*0014*/ 	.byte	0x00, 0xf0, 0x11, 0x00


	//----- nvinfo : EIATTR_KPARAM_INFO
	.align		4
.L_11:
        /*0018*/ 	.byte	0x04, 0x17
        /*001a*/ 	.short	(.L_13 - .L_12)
.L_12:
        /*001c*/ 	.word	0x00000000
        /*0020*/ 	.short	0x0005
        /*0022*/ 	.short	0x0028
        /*0024*/ 	.byte	0x00, 0xf4, 0x21, 0x00


	//----- nvinfo : EIATTR_KPARAM_INFO
	.align		4
.L_13:
        /*0028*/ 	.byte	0x04, 0x17
        /*002a*/ 	.short	(.L_15 - .L_14)
.L_14:
        /*002c*/ 	.word	0x00000000
        /*0030*/ 	.short	0x0004
        /*0032*/ 	.short	0x0020
        /*0034*/ 	.byte	0x00, 0xf4, 0x21, 0x00


	//----- nvinfo : EIATTR_KPARAM_INFO
	.align		4
.L_15:
        /*0038*/ 	.byte	0x04, 0x17
        /*003a*/ 	.short	(.L_17 - .L_16)
.L_16:
        /*003c*/ 	.word	0x00000000
        /*0040*/ 	.short	0x0003
        /*0042*/ 	.short	0x0018
        /*0044*/ 	.byte	0x00, 0xf4, 0x21, 0x00


	//----- nvinfo : EIATTR_KPARAM_INFO
	.align		4
.L_17:
        /*0048*/ 	.byte	0x04, 0x17
        /*004a*/ 	.short	(.L_19 - .L_18)
.L_18:
        /*004c*/ 	.word	0x00000000
        /*0050*/ 	.short	0x0002
        /*0052*/ 	.short	0x0010
        /*0054*/ 	.byte	0x00, 0xf4, 0x21, 0x00


	//----- nvinfo : EIATTR_KPARAM_INFO
	.align		4
.L_19:
        /*0058*/ 	.byte	0x04, 0x17
        /*005a*/ 	.short	(.L_21 - .L_20)
.L_20:
        /*005c*/ 	.word	0x00000000
        /*0060*/ 	.short	0x0001
        /*0062*/ 	.short	0x0008
        /*0064*/ 	.byte	0x00, 0xf4, 0x21, 0x00


	//----- nvinfo : EIATTR_KPARAM_INFO
	.align		4
.L_21:
        /*0068*/ 	.byte	0x04, 0x17
        /*006a*/ 	.short	(.L_23 - .L_22)
.L_22:
        /*006c*/ 	.word	0x00000000
        /*0070*/ 	.short	0x0000
        /*0072*/ 	.short	0x0000
        /*0074*/ 	.byte	0x00, 0xf4, 0x21, 0x00


	//----- nvinfo : EIATTR_SPARSE_MMA_MASK
	.align		4
.L_23:
        /*0078*/ 	.byte	0x03, 0x50
        /*007a*/ 	.short	0x0000


	//----- nvinfo : EIATTR_MAXREG_COUNT
	.align		4
        /*007c*/ 	.byte	0x03, 0x1b
        /*007e*/ 	.short	0x00ff


	//----- nvinfo : EIATTR_EXIT_INSTR_OFFSETS
	.align		4
        /*0080*/ 	.byte	0x04, 0x1c
        /*0082*/ 	.short	(.L_25 - .L_24)


	//   ....[0]....
.L_24:
        /*0084*/ 	.word	0x00000400


	//   ....[1]....
        /*0088*/ 	.word	0x00000420


	//----- nvinfo : EIATTR_REQNTID
	.align		4
.L_25:
        /*008c*/ 	.byte	0x04, 0x10
        /*008e*/ 	.short	(.L_27 - .L_26)
.L_26:
        /*0090*/ 	.word	0x00000080
        /*0094*/ 	.word	0x00000001
        /*0098*/ 	.word	0x00000001


	//----- nvinfo : EIATTR_CBANK_PARAM_SIZE
	.align		4
.L_27:
        /*009c*/ 	.byte	0x03, 0x19
        /*009e*/ 	.short	0x0034


	//----- nvinfo : EIATTR_PARAM_CBANK
	.align		4
        /*00a0*/ 	.byte	0x04, 0x0a
        /*00a2*/ 	.short	(.L_29 - .L_28)
	.align		4
.L_28:
        /*00a4*/ 	.word	index@(.nv.constant0.triton_poi_fused__unsafe_index_add_mul_sub_17)
        /*00a8*/ 	.short	0x0210
        /*00aa*/ 	.short	0x0034


	//----- nvinfo : EIATTR_SW_WAR
	.align		4
.L_29:
        /*00ac*/ 	.byte	0x04, 0x36
        /*00ae*/ 	.short	(.L_31 - .L_30)
.L_30:
        /*00b0*/ 	.word	0x00000008
.L_31:


//--------------------- .nv.callgraph             --------------------------
	.section	.nv.callgraph,"",@"SHT_CUDA_CALLGRAPH"
	.align	4
	.sectionentsize	8
	.align		4
        /*0000*/ 	.word	0x00000000
	.align		4
        /*0004*/ 	.word	0xffffffff
	.align		4
        /*0008*/ 	.word	0x00000000
	.align		4
        /*000c*/ 	.word	0xfffffffe
	.align		4
        /*0010*/ 	.word	0x00000000
	.align		4
        /*0014*/ 	.word	0xfffffffd
	.align		4
        /*0018*/ 	.word	0x00000000
	.align		4
        /*001c*/ 	.word	0xfffffffc


//--------------------- .text.triton_poi_fused__unsafe_index_add_mul_sub_17 --------------------------
	.section	.text.triton_poi_fused__unsafe_index_add_mul_sub_17,"ax",@progbits
	.align	128
        .global         triton_poi_fused__unsafe_index_add_mul_sub_17
        .type           triton_poi_fused__unsafe_index_add_mul_sub_17,@function
        .size           triton_poi_fused__unsafe_index_add_mul_sub_17,(.L_x_1 - triton_poi_fused__unsafe_index_add_mul_sub_17)
        .other          triton_poi_fused__unsafe_index_add_mul_sub_17,@"STO_CUDA_ENTRY STV_DEFAULT"
triton_poi_fused__unsafe_index_add_mul_sub_17:
.text.triton_poi_fused__unsafe_index_add_mul_sub_17:
[----:B------:R-:W0:Y:S02]  /*0000*/  LDC R1, c[0x0][0x28] ;  /* 0x00000a00ff017b82 */ /* 0x000e240000000800 */
[----:B------:R-:W1:Y:S01]  /*0010*/  S2R R3, SR_TID.X ;  /* 0x0000000000037919 */ /* 0x000e620000002100 */
[----:B------:R-:W2:Y:S01]  /*0020*/  LDC.64 R12, c[0x0][0x210] ;  /* 0x00008400ff0c7b82 */ /* 0x000ea20000000a00 */
[----:B------:R-:W-:Y:S01]  /*0030*/  CS2R R8, SRZ ;  /* 0x0000000000087805 */ /* 0x000fe2000001ff00 */
[----:B------:R-:W-:Y:S01]  /*0040*/  ULDC.64 UR4, c[0x0][0x208] ;  /* 0x0000820000047ab9 */ /* 0x000fe20000000a00 */
[----:B------:R-:W3:Y:S05]  /*0050*/  S2R R4, SR_CTAID.X ;  /* 0x0000000000047919 */ /* 0x000eea0000002500 */
[----:B------:R-:W4:Y:S01]  /*0060*/  LDC.64 R14, c[0x0][0x228] ;  /* 0x00008a00ff0e7b82 */ /* 0x000f220000000a00 */
[----:B------:R-:W-:Y:S01]  /*0070*/  CS2R R10, SRZ ;  /* 0x00000000000a7805 */ /* 0x000fe2000001ff00 */
[----:B------:R-:W-:Y:S01]  /*0080*/  ULDC.64 UR6, c[0x0][0x220] ;  /* 0x0000880000067ab9 */ /* 0x000fe20000000a00 */
[----:B-1----:R-:W-:-:S05]  /*0090*/  LOP3.LUT R3, R3, 0x7f, RZ, 0xc0, !PT ;  /* 0x0000007f03037812 */ /* 0x002fca00078ec0ff */
[----:B---3--:R-:W-:-:S05]  /*00a0*/  IMAD R0, R4, 0x80, R3 ;  /* 0x0000008004007824 */ /* 0x008fca00078e0203 */
[----:B------:R-:W-:Y:S02]  /*00b0*/  SHF.R.S32.HI R3, RZ, 0x1f, R0 ;  /* 0x0000001fff037819 */ /* 0x000fe40000011400 */
[----:B------:R-:W-:Y:S02]  /*00c0*/  ISETP.GE.AND P0, PT, R0, 0x400, PT ;  /* 0x000004000000780c */ /* 0x000fe40003f06270 */
[----:B------:R-:W-:Y:S02]  /*00d0*/  LEA.HI R5, R3, R0, RZ, 0x2 ;  /* 0x0000000003057211 */ /* 0x000fe400078f10ff */
[----:B------:R-:W1:Y:S02]  /*00e0*/  LDC.64 R2, c[0x0][0x218] ;  /* 0x00008600ff027b82 */ /* 0x000e640000000a00 */
[----:B------:R-:W-:Y:S02]  /*00f0*/  SHF.R.S32.HI R6, RZ, 0x2, R5 ;  /* 0x00000002ff067819 */ /* 0x000fe40000011405 */
[----:B------:R-:W-:-:S02]  /*0100*/  LOP3.LUT R5, R5, 0xfffffffc, RZ, 0xc0, !PT ;  /* 0xfffffffc05057812 */ /* 0x000fc400078ec0ff */
[----:B------:R-:W-:-:S04]  /*0110*/  LEA.HI R7, R6, R6, RZ, 0x2 ;  /* 0x0000000606077211 */ /* 0x000fc800078f10ff */
[----:B------:R-:W-:-:S05]  /*0120*/  LOP3.LUT R7, R7, 0xfffffffc, RZ, 0xc0, !PT ;  /* 0xfffffffc07077812 */ /* 0x000fca00078ec0ff */
[----:B------:R-:W-:-:S04]  /*0130*/  IMAD.IADD R7, R6, 0x1, -R7 ;  /* 0x0000000106077824 */ /* 0x000fc800078e0a07 */
[----:B--2---:R-:W-:-:S05]  /*0140*/  IMAD.WIDE R12, R7, 0x8, R12 ;  /* 0x00000008070c7825 */ /* 0x004fca00078e020c */
[----:B------:R-:W2:Y:S01]  /*0150*/  @!P0 LDG.E.EL.64 R8, desc[UR4][R12.64] ;  /* 0x000000040c088981 */ /* 0x000ea2000c2e1b00 */
[----:B------:R-:W-:Y:S01]  /*0160*/  IMAD.IADD R5, R0, 0x1, -R5 ;  /* 0x0000000100057824 */ /* 0x000fe200078e0a05 */
[----:B------:R-:W-:-:S03]  /*0170*/  CS2R R6, SRZ ;  /* 0x0000000000067805 */ /* 0x000fc6000001ff00 */
[----:B-1----:R-:W-:-:S04]  /*0180*/  IMAD.WIDE R2, R5, 0x8, R2 ;  /* 0x0000000805027825 */ /* 0x002fc800078e0202 */
[C---:B----4-:R-:W-:Y:S01]  /*0190*/  IMAD.WIDE R14, R5.reuse, 0x8, R14 ;  /* 0x00000008050e7825 */ /* 0x050fe200078e020e */
[----:B------:R1:W3:Y:S04]  /*01a0*/  @!P0 LDG.E.EL.64 R10, desc[UR4][R2.64] ;  /* 0x00000004020a8981 */ /* 0x0002e8000c2e1b00 */
[----:B------:R-:W4:Y:S01]  /*01b0*/  @!P0 LDG.E.EL.64 R6, desc[UR4][R14.64] ;  /* 0x000000040e068981 */ /* 0x000f22000c2e1b00 */
[----:B-1----:R-:W1:Y:S02]  /*01c0*/  LDC.64 R2, c[0x0][0x230] ;  /* 0x00008c00ff027b82 */ /* 0x002e640000000a00 */
[----:B-1----:R-:W-:Y:S01]  /*01d0*/  IMAD.WIDE R2, R5, 0x4, R2 ;  /* 0x0000000405027825 */ /* 0x002fe200078e0202 */
[----:B--2---:R-:W-:-:S04]  /*01e0*/  SHF.R.U32.HI R17, RZ, 0x1e, R9 ;  /* 0x0000001eff117819 */ /* 0x004fc80000011609 */
[----:B------:R-:W-:-:S04]  /*01f0*/  LOP3.LUT R17, R17, 0x2, RZ, 0xc0, !PT ;  /* 0x0000000211117812 */ /* 0x000fc800078ec0ff */
[----:B------:R-:W-:Y:S02]  /*0200*/  IADD3 R16, P1, R8, R17, RZ ;  /* 0x0000001108107210 */ /* 0x000fe40007f3e0ff */
[----:B---3--:R-:W-:Y:S02]  /*0210*/  LEA R13, P2, R10, UR6, 0x2 ;  /* 0x000000060a0d7c11 */ /* 0x008fe4000f8410ff */
[----:B------:R-:W-:Y:S01]  /*0220*/  SHF.R.U32.HI R8, RZ, 0x1c, R11 ;  /* 0x0000001cff087819 */ /* 0x000fe2000001160b */
[----:B------:R-:W-:Y:S01]  /*0230*/  IMAD.X R17, RZ, RZ, R9, P1 ;  /* 0x000000ffff117224 */ /* 0x000fe200008e0609 */
[----:B------:R-:W-:Y:S02]  /*0240*/  SHF.R.S32.HI R9, RZ, 0x18, R4 ;  /* 0x00000018ff097819 */ /* 0x000fe40000011404 */
[----:B----4-:R-:W-:Y:S02]  /*0250*/  SHF.R.U32.HI R4, RZ, 0x1c, R7 ;  /* 0x0000001cff047819 */ /* 0x010fe40000011607 */
[----:B------:R-:W-:-:S02]  /*0260*/  SGXT R9, R9, 0x1 ;  /* 0x000000010909781a */ /* 0x000fc40000000200 */
[----:B------:R-:W-:Y:S02]  /*0270*/  LEA.HI.X R10, R10, UR7, R11, 0x2, P2 ;  /* 0x000000070a0a7c11 */ /* 0x000fe400090f140b */
[C---:B------:R-:W-:Y:S01]  /*0280*/  SHF.L.U64.HI R17, R16.reuse, 0x3, R17 ;  /* 0x0000000310117819 */ /* 0x040fe20000010211 */
[----:B------:R-:W-:Y:S01]  /*0290*/  IMAD.SHL.U32 R16, R16, 0x8, RZ ;  /* 0x0000000810107824 */ /* 0x000fe200078e00ff */
[----:B------:R-:W-:Y:S02]  /*02a0*/  LEA R11, P3, R6, UR6, 0x2 ;  /* 0x00000006060b7c11 */ /* 0x000fe4000f8610ff */
[----:B------:R-:W-:Y:S02]  /*02b0*/  LOP3.LUT R4, R4, 0x8, RZ, 0xc0, !PT ;  /* 0x0000000804047812 */ /* 0x000fe400078ec0ff */
[----:B------:R-:W-:Y:S02]  /*02c0*/  LOP3.LUT R8, R8, 0x8, RZ, 0xc0, !PT ;  /* 0x0000000808087812 */ /* 0x000fe400078ec0ff */
[----:B------:R-:W-:-:S02]  /*02d0*/  LEA.HI R9, R9, R0, RZ, 0x4 ;  /* 0x0000000009097211 */ /* 0x000fc400078f20ff */
[----:B------:R-:W-:Y:S02]  /*02e0*/  LEA.HI.X R7, R6, UR7, R7, 0x2, P3 ;  /* 0x0000000706077c11 */ /* 0x000fe400098f1407 */
[C---:B------:R-:W-:Y:S02]  /*02f0*/  IADD3 R6, P3, P4, R16.reuse, R11, R4 ;  /* 0x0000000b10067210 */ /* 0x040fe40007c7e004 */
[----:B------:R-:W-:Y:S02]  /*0300*/  IADD3 R8, P2, P1, R16, R13, R8 ;  /* 0x0000000d10087210 */ /* 0x000fe4000795e008 */
[----:B------:R-:W-:Y:S02]  /*0310*/  CS2R R12, SRZ ;  /* 0x00000000000c7805 */ /* 0x000fe4000001ff00 */
[----:B------:R-:W-:Y:S02]  /*0320*/  SHF.R.S32.HI R4, RZ, 0x4, R9 ;  /* 0x00000004ff047819 */ /* 0x000fe40000011409 */
[----:B------:R-:W-:-:S02]  /*0330*/  IADD3.X R9, R17, R10, RZ, P2, P1 ;  /* 0x0000000a11097210 */ /* 0x000fc400017e24ff */
[----:B------:R-:W-:Y:S01]  /*0340*/  IADD3.X R7, R17, R7, RZ, P3, P4 ;  /* 0x0000000711077210 */ /* 0x000fe20001fe84ff */
[----:B------:R-:W-:Y:S02]  /*0350*/  IMAD.SHL.U32 R11, R4, 0x4, RZ ;  /* 0x00000004040b7824 */ /* 0x000fe400078e00ff */
[----:B------:R-:W-:Y:S01]  /*0360*/  IMAD.MOV.U32 R10, RZ, RZ, RZ ;  /* 0x000000ffff0a7224 */ /* 0x000fe200078e00ff */
[----:B------:R-:W1:Y:S01]  /*0370*/  LDC.64 R4, c[0x0][0x238] ;  /* 0x00008e00ff047b82 */ /* 0x000e620000000a00 */
[----:B------:R-:W-:-:S04]  /*0380*/  IMAD.WIDE R8, R11, 0x4, R8 ;  /* 0x000000040b087825 */ /* 0x000fc800078e0208 */
[----:B------:R-:W-:Y:S01]  /*0390*/  IMAD.WIDE R6, R11, 0x4, R6 ;  /* 0x000000040b067825 */ /* 0x000fe200078e0206 */
[----:B------:R-:W2:Y:S04]  /*03a0*/  @!P0 LDG.E.EL R13, desc[UR4][R8.64] ;  /* 0x00000004080d8981 */ /* 0x000ea8000c2e1900 */
[----:B------:R-:W2:Y:S04]  /*03b0*/  @!P0 LDG.E.EL R12, desc[UR4][R6.64] ;  /* 0x00000004060c8981 */ /* 0x000ea8000c2e1900 */
[----:B------:R-:W3:Y:S01]  /*03c0*/  @!P0 LDG.E.EL R10, desc[UR4][R2.64] ;  /* 0x00000004020a8981 */ /* 0x000ee2000c2e1900 */
[----:B-1----:R-:W-:-:S04]  /*03d0*/  IMAD.WIDE R4, R0, 0x4, R4 ;  /* 0x0000000400047825 */ /* 0x002fc800078e0204 */
[----:B--2---:R-:W-:-:S04]  /*03e0*/  FADD R12, R12, -R13 ;  /* 0x8000000d0c0c7221 */ /* 0x004fc80000000000 */
[----:B---3--:R-:W-:Y:S01]  /*03f0*/  FFMA R13, R12, R10, R13 ;  /* 0x0000000a0c0d7223 */ /* 0x008fe2000000000d */
[----:B------:R-:W-:Y:S06]  /*0400*/  @P0 EXIT ;  /* 0x000000000000094d */ /* 0x000fec0003800000 */
[----:B------:R-:W-:Y:S01]  /*0410*/  STG.E desc[UR4][R4.64], R13 ;  /* 0x0000000d04007986 */ /* 0x000fe2000c101904 */
[----:B------:R-:W-:Y:S05]  /*0420*/  EXIT ;  /* 0x000000000000794d */ /* 0x000fea0003800000 */
.L_x_0:
[----:B------:R-:W-:-:S00]  /*0430*/  BRA `(.L_x_0) ;  /* 0xfffffffc00fc7947 */ /* 0x000fc0000383ffff */
[----:B------:R-:W-:-:S00]  /*0440*/  NOP ;  /* 0x0000000000007918 */ /* 0x000fc00000000000 */
        /* <DEDUP_REMOVED lines=11> */
.L_x_1:


//--------------------- .nv.constant0.triton_poi_fused__unsafe_index_add_mul_sub_17 --------------------------
	.section	.nv.constant0.triton_poi_fused__unsafe_index_add_mul_sub_17,"a",@progbits
	.sectionflags	@""
	.align	4
.nv.constant0.triton_poi_fused__unsafe_index_add_mul_sub_17:
	.zero		580
